//
// Generated by NVIDIA NVVM Compiler
//
// Compiler Build ID: CL-36424714
// Cuda compilation tools, release 13.0, V13.0.88
// Based on NVVM 20.0.0
//

.version 9.0
.target sm_100
.address_size 64

	// .globl	_Z18prodottoScalareGPUPfS_S_i
.extern .shared .align 16 .b8 s[];

.visible .entry _Z18prodottoScalareGPUPfS_S_i(
	.param .u64 .ptr .align 1 _Z18prodottoScalareGPUPfS_S_i_param_0,
	.param .u64 .ptr .align 1 _Z18prodottoScalareGPUPfS_S_i_param_1,
	.param .u64 .ptr .align 1 _Z18prodottoScalareGPUPfS_S_i_param_2,
	.param .u32 _Z18prodottoScalareGPUPfS_S_i_param_3
)
{
	.reg .pred 	%p<15>;
	.reg .b32 	%r<74>;
	.reg .b32 	%f<20>;
	.reg .b64 	%rd<12>;

	ld.param.u64 	%rd1, [_Z18prodottoScalareGPUPfS_S_i_param_0];
	ld.param.u64 	%rd2, [_Z18prodottoScalareGPUPfS_S_i_param_1];
	ld.param.u64 	%rd3, [_Z18prodottoScalareGPUPfS_S_i_param_2];
	ld.param.u32 	%r24, [_Z18prodottoScalareGPUPfS_S_i_param_3];
	mov.u32 	%r1, %tid.x;
	mov.u32 	%r2, %ctaid.x;
	mov.u32 	%r68, %ntid.x;
	mad.lo.s32 	%r4, %r2, %r68, %r1;
	setp.ge.s32 	%p1, %r4, %r24;
	shl.b32 	%r25, %r1, 2;
	mov.u32 	%r26, s;
	add.s32 	%r5, %r26, %r25;
	@%p1 bra 	$L__BB0_2;
	cvta.to.global.u64 	%rd4, %rd1;
	cvta.to.global.u64 	%rd5, %rd2;
	mul.wide.s32 	%rd6, %r4, 4;
	add.s64 	%rd7, %rd4, %rd6;
	ld.global.f32 	%f1, [%rd7];
	add.s64 	%rd8, %rd5, %rd6;
	ld.global.f32 	%f2, [%rd8];
	mul.f32 	%f3, %f1, %f2;
	st.shared.f32 	[%r5], %f3;
$L__BB0_2:
	bar.sync 	0;
	setp.eq.s32 	%p2, %r68, 1;
	mov.b32 	%r67, 0;
	@%p2 bra 	$L__BB0_5;
	mov.b32 	%r67, 0;
$L__BB0_4:
	shr.u32 	%r68, %r68, 1;
	add.s32 	%r67, %r67, 1;
	setp.eq.s32 	%p3, %r68, 1;
	@%p3 bra 	$L__BB0_5;
	bra.uni 	$L__BB0_4;
$L__BB0_5:
	setp.eq.s32 	%p4, %r67, 0;
	@%p4 bra 	$L__BB0_22;
	and.b32  	%r7, %r67, 3;
	setp.lt.u32 	%p5, %r67, 4;
	mov.b32 	%r71, 0;
	@%p5 bra 	$L__BB0_17;
	and.b32  	%r71, %r67, -4;
	neg.s32 	%r69, %r71;
	mov.b32 	%r70, 0;
$L__BB0_8:
	mov.b32 	%r31, 2;
	shl.b32 	%r32, %r31, %r70;
	add.s32 	%r33, %r32, -1;
	and.b32  	%r34, %r33, %r1;
	setp.ne.s32 	%p6, %r34, 0;
	@%p6 bra 	$L__BB0_10;
	ld.shared.f32 	%f4, [%r5];
	mov.b32 	%r35, 4;
	shl.b32 	%r36, %r35, %r70;
	add.s32 	%r37, %r5, %r36;
	ld.shared.f32 	%f5, [%r37];
	add.f32 	%f6, %f4, %f5;
	st.shared.f32 	[%r5], %f6;
$L__BB0_10:
	bar.sync 	0;
	mov.b32 	%r38, 4;
	shl.b32 	%r39, %r38, %r70;
	add.s32 	%r40, %r39, -1;
	and.b32  	%r41, %r40, %r1;
	setp.ne.s32 	%p7, %r41, 0;
	@%p7 bra 	$L__BB0_12;
	ld.shared.f32 	%f7, [%r5];
	mov.b32 	%r42, 8;
	shl.b32 	%r43, %r42, %r70;
	add.s32 	%r44, %r5, %r43;
	ld.shared.f32 	%f8, [%r44];
	add.f32 	%f9, %f7, %f8;
	st.shared.f32 	[%r5], %f9;
$L__BB0_12:
	bar.sync 	0;
	mov.b32 	%r45, 8;
	shl.b32 	%r46, %r45, %r70;
	add.s32 	%r47, %r46, -1;
	and.b32  	%r48, %r47, %r1;
	setp.ne.s32 	%p8, %r48, 0;
	@%p8 bra 	$L__BB0_14;
	ld.shared.f32 	%f10, [%r5];
	mov.b32 	%r49, 16;
	shl.b32 	%r50, %r49, %r70;
	add.s32 	%r51, %r5, %r50;
	ld.shared.f32 	%f11, [%r51];
	add.f32 	%f12, %f10, %f11;
	st.shared.f32 	[%r5], %f12;
$L__BB0_14:
	bar.sync 	0;
	mov.b32 	%r52, 16;
	shl.b32 	%r53, %r52, %r70;
	add.s32 	%r54, %r53, -1;
	and.b32  	%r55, %r54, %r1;
	setp.ne.s32 	%p9, %r55, 0;
	@%p9 bra 	$L__BB0_16;
	ld.shared.f32 	%f13, [%r5];
	mov.b32 	%r56, 32;
	shl.b32 	%r57, %r56, %r70;
	add.s32 	%r58, %r5, %r57;
	ld.shared.f32 	%f14, [%r58];
	add.f32 	%f15, %f13, %f14;
	st.shared.f32 	[%r5], %f15;
$L__BB0_16:
	bar.sync 	0;
	add.s32 	%r70, %r70, 4;
	add.s32 	%r69, %r69, 4;
	setp.ne.s32 	%p10, %r69, 0;
	@%p10 bra 	$L__BB0_8;
$L__BB0_17:
	setp.eq.s32 	%p11, %r7, 0;
	@%p11 bra 	$L__BB0_22;
	neg.s32 	%r72, %r7;
$L__BB0_19:
	.pragma "nounroll";
	mov.b32 	%r59, 2;
	shl.b32 	%r60, %r59, %r71;
	add.s32 	%r61, %r60, -1;
	and.b32  	%r62, %r61, %r1;
	setp.ne.s32 	%p12, %r62, 0;
	@%p12 bra 	$L__BB0_21;
	ld.shared.f32 	%f16, [%r5];
	mov.b32 	%r63, 4;
	shl.b32 	%r64, %r63, %r71;
	add.s32 	%r65, %r5, %r64;
	ld.shared.f32 	%f17, [%r65];
	add.f32 	%f18, %f16, %f17;
	st.shared.f32 	[%r5], %f18;
$L__BB0_21:
	bar.sync 	0;
	add.s32 	%r71, %r71, 1;
	add.s32 	%r72, %r72, 1;
	setp.ne.s32 	%p13, %r72, 0;
	@%p13 bra 	$L__BB0_19;
$L__BB0_22:
	setp.ne.s32 	%p14, %r1, 0;
	@%p14 bra 	$L__BB0_24;
	ld.shared.f32 	%f19, [s];
	cvta.to.global.u64 	%rd9, %rd3;
	mul.wide.u32 	%rd10, %r2, 4;
	add.s64 	%rd11, %rd9, %rd10;
	st.global.f32 	[%rd11], %f19;
$L__BB0_24:
	ret;

}


// ===== COMPILED SASS (sm_100) =====

	.target	sm_100

	.elftype	@"ET_EXEC"


//--------------------- .note.nv.tkinfo           --------------------------
	.section	.note.nv.tkinfo,"",@"SHT_NOTE"
	.sectionflags	@"SHF_NOTE_NV_TKINFO"
	.tkinfo
        /*0018*/ 	.word	0x00000002
        /*0030*/ 	.string	""
        /*0030*/ 	.string	"ptxas"
        /*0030*/ 	.string	"Cuda compilation tools, release 13.0, V13.0.88"
        /*0030*/ 	.string	"Build cuda_13.0.r13.0/compiler.36424714_0"
        /*0030*/ 	.string	"-arch sm_100 -m 64 "



//--------------------- .note.nv.cuinfo           --------------------------
	.section	.note.nv.cuinfo,"",@"SHT_NOTE"
	.sectionflags	@"SHF_NOTE_NV_CUINFO"
        /*0018*/ 	.short	0x0002
        /*001a*/ 	.short	0x0064
        /*001c*/ 	.short	0x0082
	.zero		2


//--------------------- .nv.info                  --------------------------
	.section	.nv.info,"",@"SHT_CUDA_INFO"
	.align	4


	//----- nvinfo : EIATTR_REGCOUNT
	.align		4
        /*0000*/ 	.byte	0x04, 0x2f
        /*0002*/ 	.short	(.L_1 - .L_0)
	.align		4
.L_0:
        /*0004*/ 	.word	index@(_Z18prodottoScalareGPUPfS_S_i)
        /*0008*/ 	.word	0x0000000c


	//----- nvinfo : EIATTR_FRAME_SIZE
	.align		4
.L_1:
        /*000c*/ 	.byte	0x04, 0x11
        /*000e*/ 	.short	(.L_3 - .L_2)
	.align		4
.L_2:
        /*0010*/ 	.word	index@(_Z18prodottoScalareGPUPfS_S_i)
        /*0014*/ 	.word	0x00000000


	//----- nvinfo : EIATTR_MIN_STACK_SIZE
	.align		4
.L_3:
        /*0018*/ 	.byte	0x04, 0x12
        /*001a*/ 	.short	(.L_5 - .L_4)
	.align		4
.L_4:
        /*001c*/ 	.word	index@(_Z18prodottoScalareGPUPfS_S_i)
        /*0020*/ 	.word	0x00000000
.L_5:


//--------------------- .nv.compat                --------------------------
	.section	.nv.compat,"",@"SHT_CUDA_COMPAT_INFO"
	.align	4
        /*0000*/ 	.byte	0x02, 0x09, 0x00, 0x00, 0x02, 0x02, 0x01, 0x00, 0x02, 0x05, 0x05, 0x00, 0x03, 0x07, 0x01, 0x01
        /*0010*/ 	.byte	0x02, 0x03, 0x00, 0x00, 0x02, 0x06, 0x01, 0x00, 0x04, 0x0b, 0x08, 0x00, 0x09, 0x00, 0x00, 0x00
        /*0020*/ 	.byte	0x00, 0x00, 0x00, 0x00


//--------------------- .nv.info._Z18prodottoScalareGPUPfS_S_i --------------------------
	.section	.nv.info._Z18prodottoScalareGPUPfS_S_i,"",@"SHT_CUDA_INFO"
	.sectionflags	@""
	.align	4


	//----- nvinfo : EIATTR_CUDA_API_VERSION
	.align		4
        /*0000*/ 	.byte	0x04, 0x37
        /*0002*/ 	.short	(.L_7 - .L_6)
.L_6:
        /*0004*/ 	.word	0x00000082


	//----- nvinfo : EIATTR_KPARAM_INFO
	.align		4
.L_7:
        /*0008*/ 	.byte	0x04, 0x17
        /*000a*/ 	.short	(.L_9 - .L_8)
.L_8:
        /*000c*/ 	.word	0x00000000
        /*0010*/ 	.short	0x0003
        /*0012*/ 	.short	0x0018
        /*0014*/ 	.byte	0x00, 0xf0, 0x11, 0x00


	//----- nvinfo : EIATTR_KPARAM_INFO
	.align		4
.L_9:
        /*0018*/ 	.byte	0x04, 0x17
        /*001a*/ 	.short	(.L_11 - .L_10)
.L_10:
        /*001c*/ 	.word	0x00000000
        /*0020*/ 	.short	0x0002
        /*0022*/ 	.short	0x0010
        /*0024*/ 	.byte	0x00, 0xf5, 0x21, 0x00


	//----- nvinfo : EIATTR_KPARAM_INFO
	.align		4
.L_11:
        /*0028*/ 	.byte	0x04, 0x17
        /*002a*/ 	.short	(.L_13 - .L_12)
.L_12:
        /*002c*/ 	.word	0x00000000
        /*0030*/ 	.short	0x0001
        /*0032*/ 	.short	0x0008
        /*0034*/ 	.byte	0x00, 0xf5, 0x21, 0x00


	//----- nvinfo : EIATTR_KPARAM_INFO
	.align		4
.L_13:
        /*0038*/ 	.byte	0x04, 0x17
        /*003a*/ 	.short	(.L_15 - .L_14)
.L_14:
        /*003c*/ 	.word	0x00000000
        /*0040*/ 	.short	0x0000
        /*0042*/ 	.short	0x0000
        /*0044*/ 	.byte	0x00, 0xf5, 0x21, 0x00


	//----- nvinfo : EIATTR_SPARSE_MMA_MASK
	.align		4
.L_15:
        /*0048*/ 	.byte	0x03, 0x50
        /*004a*/ 	.short	0x0000


	//----- nvinfo : EIATTR_MAXREG_COUNT
	.align		4
        /*004c*/ 	.byte	0x03, 0x1b
        /*004e*/ 	.short	0x00ff


	//----- nvinfo : EIATTR_NUM_BARRIERS
	.align		4
        /*0050*/ 	.byte	0x02, 0x4c
        /*0052*/ 	.byte	0x01
	.zero		1


	//----- nvinfo : EIATTR_MERCURY_ISA_VERSION
	.align		4
        /*0054*/ 	.byte	0x03, 0x5f
        /*0056*/ 	.short	0x0101


	//----- nvinfo : EIATTR_INT_WARP_WIDE_INSTR_OFFSETS
	.align		4
        /*0058*/ 	.byte	0x04, 0x31
        /*005a*/ 	.short	(.L_17 - .L_16)


	//   ....[0]....
.L_16:
        /*005c*/ 	.word	0x00000450


	//----- nvinfo : EIATTR_VRC_CTA_INIT_COUNT
	.align		4
.L_17:
        /*0060*/ 	.byte	0x02, 0x4a
	.zero		1
	.zero		1


	//----- nvinfo : EIATTR_EXIT_INSTR_OFFSETS
	.align		4
        /*0064*/ 	.byte	0x04, 0x1c
        /*0066*/ 	.short	(.L_19 - .L_18)


	//   ....[0]....
.L_18:
        /*0068*/ 	.word	0x00000660


	//   ....[1]....
        /*006c*/ 	.word	0x000006e0


	//----- nvinfo : EIATTR_CBANK_PARAM_SIZE
	.align		4
.L_19:
        /*0070*/ 	.byte	0x03, 0x19
        /*0072*/ 	.short	0x001c


	//----- nvinfo : EIATTR_PARAM_CBANK
	.align		4
        /*0074*/ 	.byte	0x04, 0x0a
        /*0076*/ 	.short	(.L_21 - .L_20)
	.align		4
.L_20:
        /*0078*/ 	.word	index@(.nv.constant0._Z18prodottoScalareGPUPfS_S_i)
        /*007c*/ 	.short	0x0380
        /*007e*/ 	.short	0x001c


	//----- nvinfo : EIATTR_SW_WAR
	.align		4
.L_21:
        /*0080*/ 	.byte	0x04, 0x36
        /*0082*/ 	.short	(.L_23 - .L_22)
.L_22:
        /*0084*/ 	.word	0x00000008
.L_23:


//--------------------- .nv.callgraph             --------------------------
	.section	.nv.callgraph,"",@"SHT_CUDA_CALLGRAPH"
	.align	4
	.sectionentsize	8
	.align		4
        /*0000*/ 	.word	0x00000000
	.align		4
        /*0004*/ 	.word	0xffffffff
	.align		4
        /*0008*/ 	.word	0x00000000
	.align		4
        /*000c*/ 	.word	0xfffffffe
	.align		4
        /*0010*/ 	.word	0x00000000
	.align		4
        /*0014*/ 	.word	0xfffffffd
	.align		4
        /*0018*/ 	.word	0x00000000
	.align		4
        /*001c*/ 	.word	0xfffffffc


//--------------------- .text._Z18prodottoScalareGPUPfS_S_i --------------------------
	.section	.text._Z18prodottoScalareGPUPfS_S_i,"ax",@progbits
	.align	128
        .global         _Z18prodottoScalareGPUPfS_S_i
        .type           _Z18prodottoScalareGPUPfS_S_i,@function
        .size           _Z18prodottoScalareGPUPfS_S_i,(.L_x_7 - _Z18prodottoScalareGPUPfS_S_i)
        .other          _Z18prodottoScalareGPUPfS_S_i,@"STO_CUDA_ENTRY STV_DEFAULT"
_Z18prodottoScalareGPUPfS_S_i:
.text._Z18prodottoScalareGPUPfS_S_i:
[----:B------:R-:W-:Y:S01]  /*0000*/  LDC R1, c[0x0][0x37c] ;  /* 0x0000df00ff017b82 */ /* 0x000fe20000000800 */
[----:B------:R-:W0:Y:S01]  /*0010*/  S2R R3, SR_TID.X ;  /* 0x0000000000037919 */ /* 0x000e220000002100 */
[----:B------:R-:W0:Y:S06]  /*0020*/  LDCU UR6, c[0x0][0x360] ;  /* 0x00006c00ff0677ac */ /* 0x000e2c0008000800 */
[----:B------:R-:W1:Y:S01]  /*0030*/  LDC.64 R4, c[0x0][0x380] ;  /* 0x0000e000ff047b82 */ /* 0x000e620000000a00 */
[----:B------:R-:W0:Y:S01]  /*0040*/  S2R R0, SR_CTAID.X ;  /* 0x0000000000007919 */ /* 0x000e220000002500 */
[----:B------:R-:W2:Y:S01]  /*0050*/  LDCU UR4, c[0x0][0x398] ;  /* 0x00007300ff0477ac */ /* 0x000ea20008000800 */
[----:B------:R-:W3:Y:S05]  /*0060*/  LDCU.64 UR8, c[0x0][0x358] ;  /* 0x00006b00ff0877ac */ /* 0x000eea0008000a00 */
[----:B------:R-:W4:Y:S01]  /*0070*/  LDC.64 R6, c[0x0][0x388] ;  /* 0x0000e200ff067b82 */ /* 0x000f220000000a00 */
[----:B0-----:R-:W-:-:S05]  /*0080*/  IMAD R9, R0, UR6, R3 ;  /* 0x0000000600097c24 */ /* 0x001fca000f8e0203 */
[----:B--2---:R-:W-:-:S13]  /*0090*/  ISETP.GE.AND P0, PT, R9, UR4, PT ;  /* 0x0000000409007c0c */ /* 0x004fda000bf06270 */
[----:B-1----:R-:W-:-:S04]  /*00a0*/  @!P0 IMAD.WIDE R4, R9, 0x4, R4 ;  /* 0x0000000409048825 */ /* 0x002fc800078e0204 */
[----:B----4-:R-:W-:Y:S02]  /*00b0*/  @!P0 IMAD.WIDE R6, R9, 0x4, R6 ;  /* 0x0000000409068825 */ /* 0x010fe400078e0206 */
[----:B---3--:R-:W2:Y:S04]  /*00c0*/  @!P0 LDG.E R4, desc[UR8][R4.64] ;  /* 0x0000000804048981 */ /* 0x008ea8000c1e1900 */
[----:B------:R-:W2:Y:S01]  /*00d0*/  @!P0 LDG.E R7, desc[UR8][R6.64] ;  /* 0x0000000806078981 */ /* 0x000ea2000c1e1900 */
[----:B------:R-:W0:Y:S01]  /*00e0*/  S2UR UR5, SR_CgaCtaId ;  /* 0x00000000000579c3 */ /* 0x000e220000008800 */
[----:B------:R-:W-:Y:S01]  /*00f0*/  UMOV UR4, 0x400 ;  /* 0x0000040000047882 */ /* 0x000fe20000000000 */
[----:B------:R-:W-:Y:S02]  /*0100*/  UISETP.NE.AND UP0, UPT, UR6, 0x1, UPT ;  /* 0x000000010600788c */ /* 0x000fe4000bf05270 */
[----:B0-----:R-:W-:-:S06]  /*0110*/  ULEA UR4, UR5, UR4, 0x18 ;  /* 0x0000000405047291 */ /* 0x001fcc000f8ec0ff */
[----:B------:R-:W-:Y:S01]  /*0120*/  LEA R2, R3, UR4, 0x2 ;  /* 0x0000000403027c11 */ /* 0x000fe2000f8e10ff */
[----:B------:R-:W-:Y:S01]  /*0130*/  UMOV UR4, URZ ;  /* 0x000000ff00047c82 */ /* 0x000fe20008000000 */
[----:B--2---:R-:W-:-:S05]  /*0140*/  @!P0 FMUL R9, R4, R7 ;  /* 0x0000000704098220 */ /* 0x004fca0000400000 */
[----:B------:R0:W-:Y:S01]  /*0150*/  @!P0 STS [R2], R9 ;  /* 0x0000000902008388 */ /* 0x0001e20000000800 */
[----:B------:R-:W-:Y:S06]  /*0160*/  BAR.SYNC.DEFER_BLOCKING 0x0 ;  /* 0x0000000000007b1d */ /* 0x000fec0000010000 */
[----:B------:R-:W-:Y:S05]  /*0170*/  BRA.U !UP0, `(.L_x_0) ;  /* 0x0000000108147547 */ /* 0x000fea000b800000 */
[----:B------:R-:W-:-:S05]  /*0180*/  UMOV UR4, URZ ;  /* 0x000000ff00047c82 */ /* 0x000fca0008000000 */
.L_x_1:
[----:B------:R-:W-:Y:S02]  /*0190*/  USHF.R.U32.HI UR6, URZ, 0x1, UR6 ;  /* 0x00000001ff067899 */ /* 0x000fe40008011606 */
[----:B------:R-:W-:Y:S02]  /*01a0*/  UIADD3 UR4, UPT, UPT, UR4, 0x1, URZ ;  /* 0x0000000104047890 */ /* 0x000fe4000fffe0ff */
[----:B------:R-:W-:-:S09]  /*01b0*/  UISETP.NE.AND UP0, UPT, UR6, 0x1, UPT ;  /* 0x000000010600788c */ /* 0x000fd2000bf05270 */
[----:B------:R-:W-:Y:S05]  /*01c0*/  BRA.U UP0, `(.L_x_1) ;  /* 0xfffffffd00f07547 */ /* 0x000fea000b83ffff */
.L_x_0:
[----:B------:R-:W-:-:S09]  /*01d0*/  UISETP.NE.AND UP0, UPT, UR4, URZ, UPT ;  /* 0x000000ff0400728c */ /* 0x000fd2000bf05270 */
[----:B------:R-:W-:Y:S05]  /*01e0*/  BRA.U !UP0, `(.L_x_2) ;  /* 0x0000000508187547 */ /* 0x000fea000b800000 */
[----:B------:R-:W-:Y:S01]  /*01f0*/  UISETP.GE.U32.AND UP1, UPT, UR4, 0x4, UPT ;  /* 0x000000040400788c */ /* 0x000fe2000bf26070 */
[----:B------:R-:W-:Y:S01]  /*0200*/  HFMA2 R4, -RZ, RZ, 0, 0 ;  /* 0x00000000ff047431 */ /* 0x000fe200000001ff */
[----:B------:R-:W-:-:S04]  /*0210*/  ULOP3.LUT UR6, UR4, 0x3, URZ, 0xc0, !UPT ;  /* 0x0000000304067892 */ /* 0x000fc8000f8ec0ff */
[----:B------:R-:W-:-:S03]  /*0220*/  UISETP.NE.AND UP0, UPT, UR6, URZ, UPT ;  /* 0x000000ff0600728c */ /* 0x000fc6000bf05270 */
[----:B------:R-:W-:Y:S08]  /*0230*/  BRA.U !UP1, `(.L_x_3) ;  /* 0x0000000109bc7547 */ /* 0x000ff0000b800000 */
[----:B------:R-:W-:-:S04]  /*0240*/  ULOP3.LUT UR4, UR4, 0xfffffffc, URZ, 0xc0, !UPT ;  /* 0xfffffffc04047892 */ /* 0x000fc8000f8ec0ff */
[----:B------:R-:W-:Y:S02]  /*0250*/  UIADD3 UR7, UPT, UPT, -UR4, URZ, URZ ;  /* 0x000000ff04077290 */ /* 0x000fe4000fffe1ff */
[----:B------:R-:W-:Y:S01]  /*0260*/  MOV R4, UR4 ;  /* 0x0000000400047c02 */ /* 0x000fe20008000f00 */
[----:B------:R-:W-:-:S09]  /*0270*/  UMOV UR4, URZ ;  /* 0x000000ff00047c82 */ /* 0x000fd20008000000 */
.L_x_4:
[----:B------:R-:W-:Y:S01]  /*0280*/  UMOV UR5, 0x2 ;  /* 0x0000000200057882 */ /* 0x000fe20000000000 */
[----:B------:R-:W-:Y:S02]  /*0290*/  UIADD3 UR7, UPT, UPT, UR7, 0x4, URZ ;  /* 0x0000000407077890 */ /* 0x000fe4000fffe0ff */
[----:B------:R-:W-:-:S04]  /*02a0*/  USHF.L.U32 UR5, UR5, UR4, URZ ;  /* 0x0000000405057299 */ /* 0x000fc800080006ff */
[----:B------:R-:W-:-:S06]  /*02b0*/  UIADD3 UR5, UPT, UPT, UR5, -0x1, URZ ;  /* 0xffffffff05057890 */ /* 0x000fcc000fffe0ff */
[----:B------:R-:W-:Y:S01]  /*02c0*/  LOP3.LUT P1, RZ, R3, UR5, RZ, 0xc0, !PT ;  /* 0x0000000503ff7c12 */ /* 0x000fe2000f82c0ff */
[----:B------:R-:W-:Y:S02]  /*02d0*/  UMOV UR5, 0x4 ;  /* 0x0000000400057882 */ /* 0x000fe40000000000 */
[----:B------:R-:W-:-:S10]  /*02e0*/  USHF.L.U32 UR5, UR5, UR4, URZ ;  /* 0x0000000405057299 */ /* 0x000fd400080006ff */
[----:B------:R-:W-:Y:S04]  /*02f0*/  @!P1 LDS R5, [R2] ;  /* 0x0000000002059984 */ /* 0x000fe80000000800 */
[----:B-1----:R-:W1:Y:S01]  /*0300*/  @!P1 LDS R6, [R2+UR5] ;  /* 0x0000000502069984 */ /* 0x002e620008000800 */
[----:B------:R-:W-:-:S06]  /*0310*/  UIADD3 UR5, UPT, UPT, UR5, -0x1, URZ ;  /* 0xffffffff05057890 */ /* 0x000fcc000fffe0ff */
[----:B------:R-:W-:Y:S01]  /*0320*/  LOP3.LUT P0, RZ, R3, UR5, RZ, 0xc0, !PT ;  /* 0x0000000503ff7c12 */ /* 0x000fe2000f80c0ff */
[----:B------:R-:W-:Y:S02]  /*0330*/  UMOV UR5, 0x8 ;  /* 0x0000000800057882 */ /* 0x000fe40000000000 */
[----:B------:R-:W-:Y:S01]  /*0340*/  USHF.L.U32 UR5, UR5, UR4, URZ ;  /* 0x0000000405057299 */ /* 0x000fe200080006ff */
[----:B-1----:R-:W-:-:S05]  /*0350*/  @!P1 FADD R5, R5, R6 ;  /* 0x0000000605059221 */ /* 0x002fca0000000000 */
[----:B------:R-:W-:Y:S01]  /*0360*/  @!P1 STS [R2], R5 ;  /* 0x0000000502009388 */ /* 0x000fe20000000800 */
[----:B------:R-:W-:Y:S06]  /*0370*/  BAR.SYNC.DEFER_BLOCKING 0x0 ;  /* 0x0000000000007b1d */ /* 0x000fec0000010000 */
[----:B------:R-:W-:Y:S04]  /*0380*/  @!P0 LDS R6, [R2] ;  /* 0x0000000002068984 */ /* 0x000fe80000000800 */
[----:B------:R-:W1:Y:S01]  /*0390*/  @!P0 LDS R7, [R2+UR5] ;  /* 0x0000000502078984 */ /* 0x000e620008000800 */
        /* <DEDUP_REMOVED lines=10> */
[----:B------:R-:W-:-:S13]  /*0440*/  LOP3.LUT P0, RZ, R3, UR5, RZ, 0xc0, !PT ;  /* 0x0000000503ff7c12 */ /* 0x000fda000f80c0ff */
[----:B------:R-:W-:-:S05]  /*0450*/  VOTEU.ALL UP1, P0 ;  /* 0x0000000000ff7886 */ /* 0x000fca0000020000 */
[----:B------:R-:W-:Y:S02]  /*0460*/  @!UP1 UMOV UR5, 0x20 ;  /* 0x0000002000059882 */ /* 0x000fe40000000000 */
[----:B------:R-:W-:Y:S02]  /*0470*/  @!UP1 USHF.L.U32 UR5, UR5, UR4, URZ ;  /* 0x0000000405059299 */ /* 0x000fe400080006ff */
[----:B------:R-:W-:Y:S02]  /*0480*/  UISETP.NE.AND UP1, UPT, UR7, URZ, UPT ;  /* 0x000000ff0700728c */ /* 0x000fe4000bf25270 */
[----:B------:R-:W-:Y:S01]  /*0490*/  UIADD3 UR4, UPT, UPT, UR4, 0x4, URZ ;  /* 0x0000000404047890 */ /* 0x000fe2000fffe0ff */
[----:B-1----:R-:W-:-:S05]  /*04a0*/  @!P1 FADD R5, R5, R6 ;  /* 0x0000000605059221 */ /* 0x002fca0000000000 */
[----:B------:R-:W-:Y:S01]  /*04b0*/  @!P1 STS [R2], R5 ;  /* 0x0000000502009388 */ /* 0x000fe20000000800 */
[----:B------:R-:W-:Y:S06]  /*04c0*/  BAR.SYNC.DEFER_BLOCKING 0x0 ;  /* 0x0000000000007b1d */ /* 0x000fec0000010000 */
[----:B------:R-:W-:Y:S04]  /*04d0*/  @!P0 LDS R6, [R2] ;  /* 0x0000000002068984 */ /* 0x000fe80000000800 */
[----:B------:R-:W1:Y:S02]  /*04e0*/  @!P0 LDS R7, [R2+UR5] ;  /* 0x0000000502078984 */ /* 0x000e640008000800 */
[----:B-1----:R-:W-:-:S05]  /*04f0*/  @!P0 FADD R7, R6, R7 ;  /* 0x0000000706078221 */ /* 0x002fca0000000000 */
[----:B------:R1:W-:Y:S01]  /*0500*/  @!P0 STS [R2], R7 ;  /* 0x0000000702008388 */ /* 0x0003e20000000800 */
[----:B------:R-:W-:Y:S06]  /*0510*/  BAR.SYNC.DEFER_BLOCKING 0x0 ;  /* 0x0000000000007b1d */ /* 0x000fec0000010000 */
[----:B------:R-:W-:Y:S05]  /*0520*/  BRA.U UP1, `(.L_x_4) ;  /* 0xfffffffd01547547 */ /* 0x000fea000b83ffff */
.L_x_3:
[----:B------:R-:W-:Y:S05]  /*0530*/  BRA.U !UP0, `(.L_x_2) ;  /* 0x0000000108447547 */ /* 0x000fea000b800000 */
[----:B-1----:R-:W-:Y:S01]  /*0540*/  IMAD.MOV.U32 R7, RZ, RZ, 0x2 ;  /* 0x00000002ff077424 */ /* 0x002fe200078e00ff */
[----:B------:R-:W-:-:S12]  /*0550*/  UIADD3 UR4, UPT, UPT, -UR6, URZ, URZ ;  /* 0x000000ff06047290 */ /* 0x000fd8000fffe1ff */
.L_x_5:
[----:B--2---:R-:W-:Y:S01]  /*0560*/  SHF.L.U32 R5, R7, R4, RZ ;  /* 0x0000000407057219 */ /* 0x004fe200000006ff */
[----:B------:R-:W-:-:S03]  /*0570*/  UIADD3 UR4, UPT, UPT, UR4, 0x1, URZ ;  /* 0x0000000104047890 */ /* 0x000fc6000fffe0ff */
[----:B------:R-:W-:Y:S01]  /*0580*/  IADD3 R6, PT, PT, R5, -0x1, RZ ;  /* 0xffffffff05067810 */ /* 0x000fe20007ffe0ff */
[----:B------:R-:W-:-:S03]  /*0590*/  UISETP.NE.AND UP0, UPT, UR4, URZ, UPT ;  /* 0x000000ff0400728c */ /* 0x000fc6000bf05270 */
[----:B------:R-:W-:-:S13]  /*05a0*/  LOP3.LUT P0, RZ, R6, R3, RZ, 0xc0, !PT ;  /* 0x0000000306ff7212 */ /* 0x000fda000780c0ff */
[----:B------:R-:W-:-:S05]  /*05b0*/  @!P0 IMAD.MOV.U32 R5, RZ, RZ, 0x4 ;  /* 0x00000004ff058424 */ /* 0x000fca00078e00ff */
[----:B------:R-:W-:Y:S01]  /*05c0*/  @!P0 SHF.L.U32 R5, R5, R4, RZ ;  /* 0x0000000405058219 */ /* 0x000fe200000006ff */
[----:B------:R-:W-:-:S03]  /*05d0*/  VIADD R4, R4, 0x1 ;  /* 0x0000000104047836 */ /* 0x000fc60000000000 */
[----:B------:R-:W-:Y:S02]  /*05e0*/  @!P0 IADD3 R6, PT, PT, R2, R5, RZ ;  /* 0x0000000502068210 */ /* 0x000fe40007ffe0ff */
[----:B------:R-:W-:Y:S04]  /*05f0*/  @!P0 LDS R5, [R2] ;  /* 0x0000000002058984 */ /* 0x000fe80000000800 */
[----:B------:R-:W1:Y:S02]  /*0600*/  @!P0 LDS R6, [R6] ;  /* 0x0000000006068984 */ /* 0x000e640000000800 */
[----:B-1----:R-:W-:-:S05]  /*0610*/  @!P0 FADD R5, R5, R6 ;  /* 0x0000000605058221 */ /* 0x002fca0000000000 */
[----:B------:R2:W-:Y:S01]  /*0620*/  @!P0 STS [R2], R5 ;  /* 0x0000000502008388 */ /* 0x0005e20000000800 */
[----:B------:R-:W-:Y:S06]  /*0630*/  BAR.SYNC.DEFER_BLOCKING 0x0 ;  /* 0x0000000000007b1d */ /* 0x000fec0000010000 */
[----:B------:R-:W-:Y:S05]  /*0640*/  BRA.U UP0, `(.L_x_5) ;  /* 0xfffffffd00c47547 */ /* 0x000fea000b83ffff */
.L_x_2:
[----:B------:R-:W-:-:S13]  /*0650*/  ISETP.NE.AND P0, PT, R3, RZ, PT ;  /* 0x000000ff0300720c */ /* 0x000fda0003f05270 */
[----:B------:R-:W-:Y:S05]  /*0660*/  @P0 EXIT ;  /* 0x000000000000094d */ /* 0x000fea0003800000 */
[----:B------:R-:W3:Y:S01]  /*0670*/  S2UR UR5, SR_CgaCtaId ;  /* 0x00000000000579c3 */ /* 0x000ee20000008800 */
[----:B------:R-:W-:-:S07]  /*0680*/  UMOV UR4, 0x400 ;  /* 0x0000040000047882 */ /* 0x000fce0000000000 */
[----:B012---:R-:W0:Y:S01]  /*0690*/  LDC.64 R2, c[0x0][0x390] ;  /* 0x0000e400ff027b82 */ /* 0x007e220000000a00 */
[----:B---3--:R-:W-:Y:S01]  /*06a0*/  ULEA UR4, UR5, UR4, 0x18 ;  /* 0x0000000405047291 */ /* 0x008fe2000f8ec0ff */
[----:B0-----:R-:W-:-:S08]  /*06b0*/  IMAD.WIDE.U32 R2, R0, 0x4, R2 ;  /* 0x0000000400027825 */ /* 0x001fd000078e0002 */
[----:B------:R-:W0:Y:S04]  /*06c0*/  LDS R5, [UR4] ;  /* 0x00000004ff057984 */ /* 0x000e280008000800 */
[----:B0-----:R-:W-:Y:S01]  /*06d0*/  STG.E desc[UR8][R2.64], R5 ;  /* 0x0000000502007986 */ /* 0x001fe2000c101908 */
[----:B------:R-:W-:Y:S05]  /*06e0*/  EXIT ;  /* 0x000000000000794d */ /* 0x000fea0003800000 */
.L_x_6:
[----:B------:R-:W-:-:S00]  /*06f0*/  BRA `(.L_x_6) ;  /* 0xfffffffc00fc7947 */ /* 0x000fc0000383ffff */
[----:B------:R-:W-:-:S00]  /*0700*/  NOP ;  /* 0x0000000000007918 */ /* 0x000fc00000000000 */
[----:B------:R-:W-:-:S00]  /*0710*/  NOP ;  /* 0x0000000000007918 */ /* 0x000fc00000000000 */
[----:B------:R-:W-:-:S00]  /*0720*/  NOP ;  /* 0x0000000000007918 */ /* 0x000fc00000000000 */
[----:B------:R-:W-:-:S00]  /*0730*/  NOP ;  /* 0x0000000000007918 */ /* 0x000fc00000000000 */
[----:B------:R-:W-:-:S00]  /*0740*/  NOP ;  /* 0x0000000000007918 */ /* 0x000fc00000000000 */
[----:B------:R-:W-:-:S00]  /*0750*/  NOP ;  /* 0x0000000000007918 */ /* 0x000fc00000000000 */
[----:B------:R-:W-:-:S00]  /*0760*/  NOP ;  /* 0x0000000000007918 */ /* 0x000fc00000000000 */
[----:B------:R-:W-:-:S00]  /*0770*/  NOP ;  /* 0x0000000000007918 */ /* 0x000fc00000000000 */
.L_x_7:


//--------------------- .nv.shared._Z18prodottoScalareGPUPfS_S_i --------------------------
	.section	.nv.shared._Z18prodottoScalareGPUPfS_S_i,"aw",@nobits
	.sectionflags	@""
	.align	16
	.zero		1024


//--------------------- .nv.shared.reserved.0     --------------------------
	.section	.nv.shared.reserved.0,"aw",@nobits
	.weak		__nv_reservedSMEM_offset_0_alias
	.size		__nv_reservedSMEM_offset_0_alias, 0, 64
	.other		__nv_reservedSMEM_offset_0_alias,@"STO_CUDA_RESERVED_SHARED STV_DEFAULT"
__nv_reservedSMEM_offset_0_alias:
	.zero		0
	.zero		64


//--------------------- .nv.constant0._Z18prodottoScalareGPUPfS_S_i --------------------------
	.section	.nv.constant0._Z18prodottoScalareGPUPfS_S_i,"a",@progbits
	.sectionflags	@""
	.align	4
.nv.constant0._Z18prodottoScalareGPUPfS_S_i:
	.zero		924


//--------------------- SYMBOLS --------------------------

	.type		.nv.reservedSmem.offset0,@object
	.size		.nv.reservedSmem.offset0,0x4
	.type		.nv.reservedSmem.cap,@object
	.size		.nv.reservedSmem.cap,0x4
